//
// Generated by NVIDIA NVVM Compiler
//
// Compiler Build ID: CL-36424714
// Cuda compilation tools, release 13.0, V13.0.88
// Based on NVVM 20.0.0
//

.version 9.0
.target sm_100
.address_size 64

	// .globl	_Z15good_matmul_gpuPfS_S_iii

.visible .entry _Z15good_matmul_gpuPfS_S_iii(
	.param .u64 .ptr .align 1 _Z15good_matmul_gpuPfS_S_iii_param_0,
	.param .u64 .ptr .align 1 _Z15good_matmul_gpuPfS_S_iii_param_1,
	.param .u64 .ptr .align 1 _Z15good_matmul_gpuPfS_S_iii_param_2,
	.param .u32 _Z15good_matmul_gpuPfS_S_iii_param_3,
	.param .u32 _Z15good_matmul_gpuPfS_S_iii_param_4,
	.param .u32 _Z15good_matmul_gpuPfS_S_iii_param_5
)
{
	.reg .pred 	%p<13>;
	.reg .b32 	%r<41>;
	.reg .b32 	%f<68>;
	.reg .b64 	%rd<53>;

	ld.param.u64 	%rd7, [_Z15good_matmul_gpuPfS_S_iii_param_0];
	ld.param.u64 	%rd8, [_Z15good_matmul_gpuPfS_S_iii_param_1];
	ld.param.u64 	%rd6, [_Z15good_matmul_gpuPfS_S_iii_param_2];
	ld.param.u32 	%r20, [_Z15good_matmul_gpuPfS_S_iii_param_3];
	ld.param.u32 	%r18, [_Z15good_matmul_gpuPfS_S_iii_param_4];
	ld.param.u32 	%r19, [_Z15good_matmul_gpuPfS_S_iii_param_5];
	cvta.to.global.u64 	%rd1, %rd8;
	cvta.to.global.u64 	%rd2, %rd7;
	mov.u32 	%r21, %ctaid.y;
	mov.u32 	%r22, %ntid.y;
	mov.u32 	%r23, %tid.y;
	mad.lo.s32 	%r1, %r21, %r22, %r23;
	mov.u32 	%r24, %ctaid.x;
	mov.u32 	%r25, %ntid.x;
	mov.u32 	%r26, %tid.x;
	mad.lo.s32 	%r2, %r24, %r25, %r26;
	setp.ge.s32 	%p1, %r1, %r20;
	setp.ge.s32 	%p2, %r2, %r19;
	or.pred  	%p3, %p1, %p2;
	@%p3 bra 	$L__BB0_14;
	setp.lt.s32 	%p4, %r18, 1;
	mov.f32 	%f67, 0f00000000;
	@%p4 bra 	$L__BB0_13;
	mul.lo.s32 	%r3, %r18, %r1;
	and.b32  	%r4, %r18, 7;
	setp.lt.u32 	%p5, %r18, 8;
	mov.f32 	%f67, 0f00000000;
	mov.b32 	%r39, 0;
	@%p5 bra 	$L__BB0_5;
	and.b32  	%r39, %r18, 2147483640;
	neg.s32 	%r37, %r39;
	shl.b32 	%r7, %r19, 3;
	mul.wide.u32 	%rd9, %r3, 4;
	add.s64 	%rd10, %rd9, %rd2;
	add.s64 	%rd52, %rd10, 16;
	mov.f32 	%f67, 0f00000000;
	mul.wide.s32 	%rd13, %r19, 4;
	mov.u32 	%r36, %r2;
$L__BB0_4:
	.pragma "nounroll";
	ld.global.f32 	%f17, [%rd52+-16];
	mul.wide.s32 	%rd11, %r36, 4;
	add.s64 	%rd12, %rd1, %rd11;
	ld.global.f32 	%f18, [%rd12];
	fma.rn.f32 	%f19, %f17, %f18, %f67;
	ld.global.f32 	%f20, [%rd52+-12];
	add.s64 	%rd14, %rd12, %rd13;
	ld.global.f32 	%f21, [%rd14];
	fma.rn.f32 	%f22, %f20, %f21, %f19;
	ld.global.f32 	%f23, [%rd52+-8];
	add.s64 	%rd15, %rd14, %rd13;
	ld.global.f32 	%f24, [%rd15];
	fma.rn.f32 	%f25, %f23, %f24, %f22;
	ld.global.f32 	%f26, [%rd52+-4];
	add.s64 	%rd16, %rd15, %rd13;
	ld.global.f32 	%f27, [%rd16];
	fma.rn.f32 	%f28, %f26, %f27, %f25;
	ld.global.f32 	%f29, [%rd52];
	add.s64 	%rd17, %rd16, %rd13;
	ld.global.f32 	%f30, [%rd17];
	fma.rn.f32 	%f31, %f29, %f30, %f28;
	ld.global.f32 	%f32, [%rd52+4];
	add.s64 	%rd18, %rd17, %rd13;
	ld.global.f32 	%f33, [%rd18];
	fma.rn.f32 	%f34, %f32, %f33, %f31;
	ld.global.f32 	%f35, [%rd52+8];
	add.s64 	%rd19, %rd18, %rd13;
	ld.global.f32 	%f36, [%rd19];
	fma.rn.f32 	%f37, %f35, %f36, %f34;
	ld.global.f32 	%f38, [%rd52+12];
	add.s64 	%rd20, %rd19, %rd13;
	ld.global.f32 	%f39, [%rd20];
	fma.rn.f32 	%f67, %f38, %f39, %f37;
	add.s32 	%r37, %r37, 8;
	add.s32 	%r36, %r36, %r7;
	add.s64 	%rd52, %rd52, 32;
	setp.ne.s32 	%p6, %r37, 0;
	@%p6 bra 	$L__BB0_4;
$L__BB0_5:
	setp.eq.s32 	%p7, %r4, 0;
	@%p7 bra 	$L__BB0_13;
	and.b32  	%r13, %r18, 3;
	setp.lt.u32 	%p8, %r4, 4;
	@%p8 bra 	$L__BB0_8;
	add.s32 	%r28, %r39, %r3;
	mul.wide.u32 	%rd21, %r28, 4;
	add.s64 	%rd22, %rd2, %rd21;
	ld.global.f32 	%f41, [%rd22];
	mad.lo.s32 	%r29, %r39, %r19, %r2;
	mul.wide.s32 	%rd23, %r29, 4;
	add.s64 	%rd24, %rd1, %rd23;
	ld.global.f32 	%f42, [%rd24];
	fma.rn.f32 	%f43, %f41, %f42, %f67;
	cvt.u64.u32 	%rd25, %r3;
	cvt.u64.u32 	%rd26, %r39;
	add.s64 	%rd27, %rd26, %rd25;
	shl.b64 	%rd28, %rd27, 2;
	add.s64 	%rd29, %rd2, %rd28;
	ld.global.f32 	%f44, [%rd29+4];
	mul.wide.s32 	%rd30, %r19, 4;
	add.s64 	%rd31, %rd24, %rd30;
	ld.global.f32 	%f45, [%rd31];
	fma.rn.f32 	%f46, %f44, %f45, %f43;
	ld.global.f32 	%f47, [%rd29+8];
	add.s64 	%rd32, %rd31, %rd30;
	ld.global.f32 	%f48, [%rd32];
	fma.rn.f32 	%f49, %f47, %f48, %f46;
	ld.global.f32 	%f50, [%rd29+12];
	add.s64 	%rd33, %rd32, %rd30;
	ld.global.f32 	%f51, [%rd33];
	fma.rn.f32 	%f67, %f50, %f51, %f49;
	add.s32 	%r39, %r39, 4;
$L__BB0_8:
	setp.eq.s32 	%p9, %r13, 0;
	@%p9 bra 	$L__BB0_13;
	setp.eq.s32 	%p10, %r13, 1;
	@%p10 bra 	$L__BB0_11;
	add.s32 	%r30, %r39, %r3;
	mul.wide.u32 	%rd34, %r30, 4;
	add.s64 	%rd35, %rd2, %rd34;
	ld.global.f32 	%f53, [%rd35];
	mad.lo.s32 	%r31, %r39, %r19, %r2;
	mul.wide.s32 	%rd36, %r31, 4;
	add.s64 	%rd37, %rd1, %rd36;
	ld.global.f32 	%f54, [%rd37];
	fma.rn.f32 	%f55, %f53, %f54, %f67;
	cvt.u64.u32 	%rd38, %r3;
	cvt.u64.u32 	%rd39, %r39;
	add.s64 	%rd40, %rd39, %rd38;
	shl.b64 	%rd41, %rd40, 2;
	add.s64 	%rd42, %rd2, %rd41;
	ld.global.f32 	%f56, [%rd42+4];
	mul.wide.s32 	%rd43, %r19, 4;
	add.s64 	%rd44, %rd37, %rd43;
	ld.global.f32 	%f57, [%rd44];
	fma.rn.f32 	%f67, %f56, %f57, %f55;
	add.s32 	%r39, %r39, 2;
$L__BB0_11:
	and.b32  	%r32, %r18, 1;
	setp.eq.b32 	%p11, %r32, 1;
	not.pred 	%p12, %p11;
	@%p12 bra 	$L__BB0_13;
	add.s32 	%r33, %r39, %r3;
	mul.wide.u32 	%rd45, %r33, 4;
	add.s64 	%rd46, %rd2, %rd45;
	ld.global.f32 	%f58, [%rd46];
	mad.lo.s32 	%r34, %r39, %r19, %r2;
	mul.wide.s32 	%rd47, %r34, 4;
	add.s64 	%rd48, %rd1, %rd47;
	ld.global.f32 	%f59, [%rd48];
	fma.rn.f32 	%f67, %f58, %f59, %f67;
$L__BB0_13:
	mad.lo.s32 	%r35, %r19, %r1, %r2;
	cvta.to.global.u64 	%rd49, %rd6;
	mul.wide.s32 	%rd50, %r35, 4;
	add.s64 	%rd51, %rd49, %rd50;
	st.global.f32 	[%rd51], %f67;
$L__BB0_14:
	ret;

}
	// .globl	_Z14bad_matmul_gpuPfS_S_iii
.visible .entry _Z14bad_matmul_gpuPfS_S_iii(
	.param .u64 .ptr .align 1 _Z14bad_matmul_gpuPfS_S_iii_param_0,
	.param .u64 .ptr .align 1 _Z14bad_matmul_gpuPfS_S_iii_param_1,
	.param .u64 .ptr .align 1 _Z14bad_matmul_gpuPfS_S_iii_param_2,
	.param .u32 _Z14bad_matmul_gpuPfS_S_iii_param_3,
	.param .u32 _Z14bad_matmul_gpuPfS_S_iii_param_4,
	.param .u32 _Z14bad_matmul_gpuPfS_S_iii_param_5
)
{
	.reg .pred 	%p<13>;
	.reg .b32 	%r<46>;
	.reg .b32 	%f<68>;
	.reg .b64 	%rd<40>;

	ld.param.u64 	%rd5, [_Z14bad_matmul_gpuPfS_S_iii_param_0];
	ld.param.u64 	%rd6, [_Z14bad_matmul_gpuPfS_S_iii_param_1];
	ld.param.u64 	%rd4, [_Z14bad_matmul_gpuPfS_S_iii_param_2];
	ld.param.u32 	%r22, [_Z14bad_matmul_gpuPfS_S_iii_param_3];
	ld.param.u32 	%r20, [_Z14bad_matmul_gpuPfS_S_iii_param_4];
	ld.param.u32 	%r23, [_Z14bad_matmul_gpuPfS_S_iii_param_5];
	cvta.to.global.u64 	%rd1, %rd6;
	cvta.to.global.u64 	%rd2, %rd5;
	mov.u32 	%r24, %ctaid.x;
	mov.u32 	%r25, %ntid.x;
	mov.u32 	%r26, %tid.x;
	mad.lo.s32 	%r1, %r24, %r25, %r26;
	mov.u32 	%r27, %ctaid.y;
	mov.u32 	%r28, %ntid.y;
	mov.u32 	%r29, %tid.y;
	mad.lo.s32 	%r30, %r27, %r28, %r29;
	setp.ge.s32 	%p1, %r1, %r22;
	setp.ge.s32 	%p2, %r30, %r23;
	or.pred  	%p3, %p1, %p2;
	@%p3 bra 	$L__BB1_14;
	setp.lt.s32 	%p4, %r20, 1;
	mov.f32 	%f67, 0f00000000;
	@%p4 bra 	$L__BB1_13;
	mul.lo.s32 	%r3, %r20, %r1;
	and.b32  	%r4, %r20, 7;
	setp.lt.u32 	%p5, %r20, 8;
	mov.f32 	%f67, 0f00000000;
	mov.b32 	%r44, 0;
	@%p5 bra 	$L__BB1_5;
	and.b32  	%r44, %r20, 2147483640;
	neg.s32 	%r42, %r44;
	shl.b32 	%r7, %r23, 3;
	add.s64 	%rd3, %rd2, 16;
	mov.f32 	%f67, 0f00000000;
	mul.wide.s32 	%rd11, %r23, 4;
	mov.u32 	%r40, %r3;
	mov.u32 	%r41, %r30;
$L__BB1_4:
	.pragma "nounroll";
	mul.wide.s32 	%rd7, %r40, 4;
	add.s64 	%rd8, %rd3, %rd7;
	ld.global.f32 	%f17, [%rd8+-16];
	mul.wide.s32 	%rd9, %r41, 4;
	add.s64 	%rd10, %rd1, %rd9;
	ld.global.f32 	%f18, [%rd10];
	fma.rn.f32 	%f19, %f17, %f18, %f67;
	ld.global.f32 	%f20, [%rd8+-12];
	add.s64 	%rd12, %rd10, %rd11;
	ld.global.f32 	%f21, [%rd12];
	fma.rn.f32 	%f22, %f20, %f21, %f19;
	ld.global.f32 	%f23, [%rd8+-8];
	add.s64 	%rd13, %rd12, %rd11;
	ld.global.f32 	%f24, [%rd13];
	fma.rn.f32 	%f25, %f23, %f24, %f22;
	ld.global.f32 	%f26, [%rd8+-4];
	add.s64 	%rd14, %rd13, %rd11;
	ld.global.f32 	%f27, [%rd14];
	fma.rn.f32 	%f28, %f26, %f27, %f25;
	ld.global.f32 	%f29, [%rd8];
	add.s64 	%rd15, %rd14, %rd11;
	ld.global.f32 	%f30, [%rd15];
	fma.rn.f32 	%f31, %f29, %f30, %f28;
	ld.global.f32 	%f32, [%rd8+4];
	add.s64 	%rd16, %rd15, %rd11;
	ld.global.f32 	%f33, [%rd16];
	fma.rn.f32 	%f34, %f32, %f33, %f31;
	ld.global.f32 	%f35, [%rd8+8];
	add.s64 	%rd17, %rd16, %rd11;
	ld.global.f32 	%f36, [%rd17];
	fma.rn.f32 	%f37, %f35, %f36, %f34;
	ld.global.f32 	%f38, [%rd8+12];
	add.s64 	%rd18, %rd17, %rd11;
	ld.global.f32 	%f39, [%rd18];
	fma.rn.f32 	%f67, %f38, %f39, %f37;
	add.s32 	%r42, %r42, 8;
	add.s32 	%r41, %r41, %r7;
	add.s32 	%r40, %r40, 8;
	setp.ne.s32 	%p6, %r42, 0;
	@%p6 bra 	$L__BB1_4;
$L__BB1_5:
	setp.eq.s32 	%p7, %r4, 0;
	@%p7 bra 	$L__BB1_13;
	and.b32  	%r15, %r20, 3;
	setp.lt.u32 	%p8, %r4, 4;
	@%p8 bra 	$L__BB1_8;
	add.s32 	%r32, %r44, %r3;
	mul.wide.s32 	%rd19, %r32, 4;
	add.s64 	%rd20, %rd2, %rd19;
	ld.global.f32 	%f41, [%rd20];
	mad.lo.s32 	%r33, %r44, %r23, %r30;
	mul.wide.s32 	%rd21, %r33, 4;
	add.s64 	%rd22, %rd1, %rd21;
	ld.global.f32 	%f42, [%rd22];
	fma.rn.f32 	%f43, %f41, %f42, %f67;
	ld.global.f32 	%f44, [%rd20+4];
	mul.wide.s32 	%rd23, %r23, 4;
	add.s64 	%rd24, %rd22, %rd23;
	ld.global.f32 	%f45, [%rd24];
	fma.rn.f32 	%f46, %f44, %f45, %f43;
	ld.global.f32 	%f47, [%rd20+8];
	add.s64 	%rd25, %rd24, %rd23;
	ld.global.f32 	%f48, [%rd25];
	fma.rn.f32 	%f49, %f47, %f48, %f46;
	ld.global.f32 	%f50, [%rd20+12];
	add.s64 	%rd26, %rd25, %rd23;
	ld.global.f32 	%f51, [%rd26];
	fma.rn.f32 	%f67, %f50, %f51, %f49;
	add.s32 	%r44, %r44, 4;
$L__BB1_8:
	setp.eq.s32 	%p9, %r15, 0;
	@%p9 bra 	$L__BB1_13;
	setp.eq.s32 	%p10, %r15, 1;
	@%p10 bra 	$L__BB1_11;
	add.s32 	%r34, %r44, %r3;
	mul.wide.s32 	%rd27, %r34, 4;
	add.s64 	%rd28, %rd2, %rd27;
	ld.global.f32 	%f53, [%rd28];
	mad.lo.s32 	%r35, %r44, %r23, %r30;
	mul.wide.s32 	%rd29, %r35, 4;
	add.s64 	%rd30, %rd1, %rd29;
	ld.global.f32 	%f54, [%rd30];
	fma.rn.f32 	%f55, %f53, %f54, %f67;
	ld.global.f32 	%f56, [%rd28+4];
	mul.wide.s32 	%rd31, %r23, 4;
	add.s64 	%rd32, %rd30, %rd31;
	ld.global.f32 	%f57, [%rd32];
	fma.rn.f32 	%f67, %f56, %f57, %f55;
	add.s32 	%r44, %r44, 2;
$L__BB1_11:
	and.b32  	%r36, %r20, 1;
	setp.eq.b32 	%p11, %r36, 1;
	not.pred 	%p12, %p11;
	@%p12 bra 	$L__BB1_13;
	add.s32 	%r37, %r44, %r3;
	mul.wide.s32 	%rd33, %r37, 4;
	add.s64 	%rd34, %rd2, %rd33;
	ld.global.f32 	%f58, [%rd34];
	mad.lo.s32 	%r38, %r44, %r23, %r30;
	mul.wide.s32 	%rd35, %r38, 4;
	add.s64 	%rd36, %rd1, %rd35;
	ld.global.f32 	%f59, [%rd36];
	fma.rn.f32 	%f67, %f58, %f59, %f67;
$L__BB1_13:
	mad.lo.s32 	%r39, %r23, %r1, %r30;
	cvta.to.global.u64 	%rd37, %rd4;
	mul.wide.s32 	%rd38, %r39, 4;
	add.s64 	%rd39, %rd37, %rd38;
	st.global.f32 	[%rd39], %f67;
$L__BB1_14:
	ret;

}


// ===== COMPILED SASS (sm_100) =====

	.target	sm_100

	.elftype	@"ET_EXEC"


//--------------------- .note.nv.tkinfo           --------------------------
	.section	.note.nv.tkinfo,"",@"SHT_NOTE"
	.sectionflags	@"SHF_NOTE_NV_TKINFO"
	.tkinfo
        /*0018*/ 	.word	0x00000002
        /*0030*/ 	.string	""
        /*0030*/ 	.string	"ptxas"
        /*0030*/ 	.string	"Cuda compilation tools, release 13.0, V13.0.88"
        /*0030*/ 	.string	"Build cuda_13.0.r13.0/compiler.36424714_0"
        /*0030*/ 	.string	"-arch sm_100 -m 64 "



//--------------------- .note.nv.cuinfo           --------------------------
	.section	.note.nv.cuinfo,"",@"SHT_NOTE"
	.sectionflags	@"SHF_NOTE_NV_CUINFO"
        /*0018*/ 	.short	0x0002
        /*001a*/ 	.short	0x0064
        /*001c*/ 	.short	0x0082
	.zero		2


//--------------------- .nv.info                  --------------------------
	.section	.nv.info,"",@"SHT_CUDA_INFO"
	.align	4


	//----- nvinfo : EIATTR_REGCOUNT
	.align		4
        /*0000*/ 	.byte	0x04, 0x2f
        /*0002*/ 	.short	(.L_1 - .L_0)
	.align		4
.L_0:
        /*0004*/ 	.word	index@(_Z15good_matmul_gpuPfS_S_iii)
        /*0008*/ 	.word	0x00000020


	//----- nvinfo : EIATTR_FRAME_SIZE
	.align		4
.L_1:
        /*000c*/ 	.byte	0x04, 0x11
        /*000e*/ 	.short	(.L_3 - .L_2)
	.align		4
.L_2:
        /*0010*/ 	.word	index@(_Z15good_matmul_gpuPfS_S_iii)
        /*0014*/ 	.word	0x00000000


	//----- nvinfo : EIATTR_REGCOUNT
	.align		4
.L_3:
        /*0018*/ 	.byte	0x04, 0x2f
        /*001a*/ 	.short	(.L_5 - .L_4)
	.align		4
.L_4:
        /*001c*/ 	.word	index@(_Z14bad_matmul_gpuPfS_S_iii)
        /*0020*/ 	.word	0x00000020


	//----- nvinfo : EIATTR_FRAME_SIZE
	.align		4
.L_5:
        /*0024*/ 	.byte	0x04, 0x11
        /*0026*/ 	.short	(.L_7 - .L_6)
	.align		4
.L_6:
        /*0028*/ 	.word	index@(_Z14bad_matmul_gpuPfS_S_iii)
        /*002c*/ 	.word	0x00000000


	//----- nvinfo : EIATTR_MIN_STACK_SIZE
	.align		4
.L_7:
        /*0030*/ 	.byte	0x04, 0x12
        /*0032*/ 	.short	(.L_9 - .L_8)
	.align		4
.L_8:
        /*0034*/ 	.word	index@(_Z14bad_matmul_gpuPfS_S_iii)
        /*0038*/ 	.word	0x00000000


	//----- nvinfo : EIATTR_MIN_STACK_SIZE
	.align		4
.L_9:
        /*003c*/ 	.byte	0x04, 0x12
        /*003e*/ 	.short	(.L_11 - .L_10)
	.align		4
.L_10:
        /*0040*/ 	.word	index@(_Z15good_matmul_gpuPfS_S_iii)
        /*0044*/ 	.word	0x00000000
.L_11:


//--------------------- .nv.compat                --------------------------
	.section	.nv.compat,"",@"SHT_CUDA_COMPAT_INFO"
	.align	4
        /*0000*/ 	.byte	0x02, 0x09, 0x00, 0x00, 0x02, 0x02, 0x01, 0x00, 0x02, 0x05, 0x05, 0x00, 0x03, 0x07, 0x01, 0x01
        /*0010*/ 	.byte	0x02, 0x03, 0x00, 0x00, 0x02, 0x06, 0x01, 0x00, 0x04, 0x0b, 0x08, 0x00, 0x09, 0x00, 0x00, 0x00
        /*0020*/ 	.byte	0x00, 0x00, 0x00, 0x00


//--------------------- .nv.info._Z14bad_matmul_gpuPfS_S_iii --------------------------
	.section	.nv.info._Z14bad_matmul_gpuPfS_S_iii,"",@"SHT_CUDA_INFO"
	.sectionflags	@""
	.align	4


	//----- nvinfo : EIATTR_CUDA_API_VERSION
	.align		4
        /*0000*/ 	.byte	0x04, 0x37
        /*0002*/ 	.short	(.L_13 - .L_12)
.L_12:
        /*0004*/ 	.word	0x00000082


	//----- nvinfo : EIATTR_KPARAM_INFO
	.align		4
.L_13:
        /*0008*/ 	.byte	0x04, 0x17
        /*000a*/ 	.short	(.L_15 - .L_14)
.L_14:
        /*000c*/ 	.word	0x00000000
        /*0010*/ 	.short	0x0005
        /*0012*/ 	.short	0x0020
        /*0014*/ 	.byte	0x00, 0xf0, 0x11, 0x00


	//----- nvinfo : EIATTR_KPARAM_INFO
	.align		4
.L_15:
        /*0018*/ 	.byte	0x04, 0x17
        /*001a*/ 	.short	(.L_17 - .L_16)
.L_16:
        /*001c*/ 	.word	0x00000000
        /*0020*/ 	.short	0x0004
        /*0022*/ 	.short	0x001c
        /*0024*/ 	.byte	0x00, 0xf0, 0x11, 0x00


	//----- nvinfo : EIATTR_KPARAM_INFO
	.align		4
.L_17:
        /*0028*/ 	.byte	0x04, 0x17
        /*002a*/ 	.short	(.L_19 - .L_18)
.L_18:
        /*002c*/ 	.word	0x00000000
        /*0030*/ 	.short	0x0003
        /*0032*/ 	.short	0x0018
        /*0034*/ 	.byte	0x00, 0xf0, 0x11, 0x00


	//----- nvinfo : EIATTR_KPARAM_INFO
	.align		4
.L_19:
        /*0038*/ 	.byte	0x04, 0x17
        /*003a*/ 	.short	(.L_21 - .L_20)
.L_20:
        /*003c*/ 	.word	0x00000000
        /*0040*/ 	.short	0x0002
        /*0042*/ 	.short	0x0010
        /*0044*/ 	.byte	0x00, 0xf5, 0x21, 0x00


	//----- nvinfo : EIATTR_KPARAM_INFO
	.align		4
.L_21:
        /*0048*/ 	.byte	0x04, 0x17
        /*004a*/ 	.short	(.L_23 - .L_22)
.L_22:
        /*004c*/ 	.word	0x00000000
        /*0050*/ 	.short	0x0001
        /*0052*/ 	.short	0x0008
        /*0054*/ 	.byte	0x00, 0xf5, 0x21, 0x00


	//----- nvinfo : EIATTR_KPARAM_INFO
	.align		4
.L_23:
        /*0058*/ 	.byte	0x04, 0x17
        /*005a*/ 	.short	(.L_25 - .L_24)
.L_24:
        /*005c*/ 	.word	0x00000000
        /*0060*/ 	.short	0x0000
        /*0062*/ 	.short	0x0000
        /*0064*/ 	.byte	0x00, 0xf5, 0x21, 0x00


	//----- nvinfo : EIATTR_SPARSE_MMA_MASK
	.align		4
.L_25:
        /*0068*/ 	.byte	0x03, 0x50
        /*006a*/ 	.short	0x0000


	//----- nvinfo : EIATTR_MAXREG_COUNT
	.align		4
        /*006c*/ 	.byte	0x03, 0x1b
        /*006e*/ 	.short	0x00ff


	//----- nvinfo : EIATTR_MERCURY_ISA_VERSION
	.align		4
        /*0070*/ 	.byte	0x03, 0x5f
        /*0072*/ 	.short	0x0101


	//----- nvinfo : EIATTR_VRC_CTA_INIT_COUNT
	.align		4
        /*0074*/ 	.byte	0x02, 0x4a
	.zero		1
	.zero		1


	//----- nvinfo : EIATTR_EXIT_INSTR_OFFSETS
	.align		4
        /*0078*/ 	.byte	0x04, 0x1c
        /*007a*/ 	.short	(.L_27 - .L_26)


	//   ....[0]....
.L_26:
        /*007c*/ 	.word	0x000000d0


	//   ....[1]....
        /*0080*/ 	.word	0x00000850


	//----- nvinfo : EIATTR_CBANK_PARAM_SIZE
	.align		4
.L_27:
        /*0084*/ 	.byte	0x03, 0x19
        /*0086*/ 	.short	0x0024


	//----- nvinfo : EIATTR_PARAM_CBANK
	.align		4
        /*0088*/ 	.byte	0x04, 0x0a
        /*008a*/ 	.short	(.L_29 - .L_28)
	.align		4
.L_28:
        /*008c*/ 	.word	index@(.nv.constant0._Z14bad_matmul_gpuPfS_S_iii)
        /*0090*/ 	.short	0x0380
        /*0092*/ 	.short	0x0024


	//----- nvinfo : EIATTR_SW_WAR
	.align		4
.L_29:
        /*0094*/ 	.byte	0x04, 0x36
        /*0096*/ 	.short	(.L_31 - .L_30)
.L_30:
        /*0098*/ 	.word	0x00000008
.L_31:


//--------------------- .nv.info._Z15good_matmul_gpuPfS_S_iii --------------------------
	.section	.nv.info._Z15good_matmul_gpuPfS_S_iii,"",@"SHT_CUDA_INFO"
	.sectionflags	@""
	.align	4


	//----- nvinfo : EIATTR_CUDA_API_VERSION
	.align		4
        /*0000*/ 	.byte	0x04, 0x37
        /*0002*/ 	.short	(.L_33 - .L_32)
.L_32:
        /*0004*/ 	.word	0x00000082


	//----- nvinfo : EIATTR_KPARAM_INFO
	.align		4
.L_33:
        /*0008*/ 	.byte	0x04, 0x17
        /*000a*/ 	.short	(.L_35 - .L_34)
.L_34:
        /*000c*/ 	.word	0x00000000
        /*0010*/ 	.short	0x0005
        /*0012*/ 	.short	0x0020
        /*0014*/ 	.byte	0x00, 0xf0, 0x11, 0x00


	//----- nvinfo : EIATTR_KPARAM_INFO
	.align		4
.L_35:
        /*0018*/ 	.byte	0x04, 0x17
        /*001a*/ 	.short	(.L_37 - .L_36)
.L_36:
        /*001c*/ 	.word	0x00000000
        /*0020*/ 	.short	0x0004
        /*0022*/ 	.short	0x001c
        /*0024*/ 	.byte	0x00, 0xf0, 0x11, 0x00


	//----- nvinfo : EIATTR_KPARAM_INFO
	.align		4
.L_37:
        /*0028*/ 	.byte	0x04, 0x17
        /*002a*/ 	.short	(.L_39 - .L_38)
.L_38:
        /*002c*/ 	.word	0x00000000
        /*0030*/ 	.short	0x0003
        /*0032*/ 	.short	0x0018
        /*0034*/ 	.byte	0x00, 0xf0, 0x11, 0x00


	//----- nvinfo : EIATTR_KPARAM_INFO
	.align		4
.L_39:
        /*0038*/ 	.byte	0x04, 0x17
        /*003a*/ 	.short	(.L_41 - .L_40)
.L_40:
        /*003c*/ 	.word	0x00000000
        /*0040*/ 	.short	0x0002
        /*0042*/ 	.short	0x0010
        /*0044*/ 	.byte	0x00, 0xf5, 0x21, 0x00


	//----- nvinfo : EIATTR_KPARAM_INFO
	.align		4
.L_41:
        /*0048*/ 	.byte	0x04, 0x17
        /*004a*/ 	.short	(.L_43 - .L_42)
.L_42:
        /*004c*/ 	.word	0x00000000
        /*0050*/ 	.short	0x0001
        /*0052*/ 	.short	0x0008
        /*0054*/ 	.byte	0x00, 0xf5, 0x21, 0x00


	//----- nvinfo : EIATTR_KPARAM_INFO
	.align		4
.L_43:
        /*0058*/ 	.byte	0x04, 0x17
        /*005a*/ 	.short	(.L_45 - .L_44)
.L_44:
        /*005c*/ 	.word	0x00000000
        /*0060*/ 	.short	0x0000
        /*0062*/ 	.short	0x0000
        /*0064*/ 	.byte	0x00, 0xf5, 0x21, 0x00


	//----- nvinfo : EIATTR_SPARSE_MMA_MASK
	.align		4
.L_45:
        /*0068*/ 	.byte	0x03, 0x50
        /*006a*/ 	.short	0x0000


	//----- nvinfo : EIATTR_MAXREG_COUNT
	.align		4
        /*006c*/ 	.byte	0x03, 0x1b
        /*006e*/ 	.short	0x00ff


	//----- nvinfo : EIATTR_MERCURY_ISA_VERSION
	.align		4
        /*0070*/ 	.byte	0x03, 0x5f
        /*0072*/ 	.short	0x0101


	//----- nvinfo : EIATTR_VRC_CTA_INIT_COUNT
	.align		4
        /*0074*/ 	.byte	0x02, 0x4a
	.zero		1
	.zero		1


	//----- nvinfo : EIATTR_EXIT_INSTR_OFFSETS
	.align		4
        /*0078*/ 	.byte	0x04, 0x1c
        /*007a*/ 	.short	(.L_47 - .L_46)


	//   ....[0]....
.L_46:
        /*007c*/ 	.word	0x000000d0


	//   ....[1]....
        /*0080*/ 	.word	0x000008f0


	//----- nvinfo : EIATTR_CBANK_PARAM_SIZE
	.align		4
.L_47:
        /*0084*/ 	.byte	0x03, 0x19
        /*0086*/ 	.short	0x0024


	//----- nvinfo : EIATTR_PARAM_CBANK
	.align		4
        /*0088*/ 	.byte	0x04, 0x0a
        /*008a*/ 	.short	(.L_49 - .L_48)
	.align		4
.L_48:
        /*008c*/ 	.word	index@(.nv.constant0._Z15good_matmul_gpuPfS_S_iii)
        /*0090*/ 	.short	0x0380
        /*0092*/ 	.short	0x0024


	//----- nvinfo : EIATTR_SW_WAR
	.align		4
.L_49:
        /*0094*/ 	.byte	0x04, 0x36
        /*0096*/ 	.short	(.L_51 - .L_50)
.L_50:
        /*0098*/ 	.word	0x00000008
.L_51:


//--------------------- .nv.callgraph             --------------------------
	.section	.nv.callgraph,"",@"SHT_CUDA_CALLGRAPH"
	.align	4
	.sectionentsize	8
	.align		4
        /*0000*/ 	.word	0x00000000
	.align		4
        /*0004*/ 	.word	0xffffffff
	.align		4
        /*0008*/ 	.word	0x00000000
	.align		4
        /*000c*/ 	.word	0xfffffffe
	.align		4
        /*0010*/ 	.word	0x00000000
	.align		4
        /*0014*/ 	.word	0xfffffffd
	.align		4
        /*0018*/ 	.word	0x00000000
	.align		4
        /*001c*/ 	.word	0xfffffffc


//--------------------- .text._Z14bad_matmul_gpuPfS_S_iii --------------------------
	.section	.text._Z14bad_matmul_gpuPfS_S_iii,"ax",@progbits
	.align	128
        .global         _Z14bad_matmul_gpuPfS_S_iii
        .type           _Z14bad_matmul_gpuPfS_S_iii,@function
        .size           _Z14bad_matmul_gpuPfS_S_iii,(.L_x_10 - _Z14bad_matmul_gpuPfS_S_iii)
        .other          _Z14bad_matmul_gpuPfS_S_iii,@"STO_CUDA_ENTRY STV_DEFAULT"
_Z14bad_matmul_gpuPfS_S_iii:
.text._Z14bad_matmul_gpuPfS_S_iii:
[----:B------:R-:W-:Y:S01]  /*0000*/  LDC R1, c[0x0][0x37c] ;  /* 0x0000df00ff017b82 */ /* 0x000fe20000000800 */
[----:B------:R-:W0:Y:S07]  /*0010*/  S2R R5, SR_TID.Y ;  /* 0x0000000000057919 */ /* 0x000e2e0000002200 */
[----:B------:R-:W1:Y:S01]  /*0020*/  LDC R14, c[0x0][0x360] ;  /* 0x0000d800ff0e7b82 */ /* 0x000e620000000800 */
[----:B------:R-:W2:Y:S01]  /*0030*/  LDCU UR6, c[0x0][0x398] ;  /* 0x00007300ff0677ac */ /* 0x000ea20008000800 */
[----:B------:R-:W1:Y:S06]  /*0040*/  S2R R3, SR_TID.X ;  /* 0x0000000000037919 */ /* 0x000e6c0000002100 */
[----:B------:R-:W0:Y:S08]  /*0050*/  S2UR UR5, SR_CTAID.Y ;  /* 0x00000000000579c3 */ /* 0x000e300000002600 */
[----:B------:R-:W0:Y:S08]  /*0060*/  LDC R0, c[0x0][0x364] ;  /* 0x0000d900ff007b82 */ /* 0x000e300000000800 */
[----:B------:R-:W1:Y:S08]  /*0070*/  S2UR UR4, SR_CTAID.X ;  /* 0x00000000000479c3 */ /* 0x000e700000002500 */
[----:B------:R-:W3:Y:S01]  /*0080*/  LDC R15, c[0x0][0x3a0] ;  /* 0x0000e800ff0f7b82 */ /* 0x000ee20000000800 */
[----:B0-----:R-:W-:-:S02]  /*0090*/  IMAD R0, R0, UR5, R5 ;  /* 0x0000000500007c24 */ /* 0x001fc4000f8e0205 */
[----:B-1----:R-:W-:-:S03]  /*00a0*/  IMAD R14, R14, UR4, R3 ;  /* 0x000000040e0e7c24 */ /* 0x002fc6000f8e0203 */
[----:B---3--:R-:W-:-:S04]  /*00b0*/  ISETP.GE.AND P0, PT, R0, R15, PT ;  /* 0x0000000f0000720c */ /* 0x008fc80003f06270 */
[----:B--2---:R-:W-:-:S13]  /*00c0*/  ISETP.GE.OR P0, PT, R14, UR6, P0 ;  /* 0x000000060e007c0c */ /* 0x004fda0008706670 */
[----:B------:R-:W-:Y:S05]  /*00d0*/  @P0 EXIT ;  /* 0x000000000000094d */ /* 0x000fea0003800000 */
[----:B------:R-:W0:Y:S01]  /*00e0*/  LDC R17, c[0x0][0x39c] ;  /* 0x0000e700ff117b82 */ /* 0x000e220000000800 */
[----:B------:R-:W1:Y:S01]  /*00f0*/  LDCU.64 UR6, c[0x0][0x358] ;  /* 0x00006b00ff0677ac */ /* 0x000e620008000a00 */
[----:B------:R-:W-:Y:S01]  /*0100*/  HFMA2 R26, -RZ, RZ, 0, 0 ;  /* 0x00000000ff1a7431 */ /* 0x000fe200000001ff */
[----:B0-----:R-:W-:-:S13]  /*0110*/  ISETP.GE.AND P0, PT, R17, 0x1, PT ;  /* 0x000000011100780c */ /* 0x001fda0003f06270 */
[----:B-1----:R-:W-:Y:S05]  /*0120*/  @!P0 BRA `(.L_x_0) ;  /* 0x0000000400b88947 */ /* 0x002fea0003800000 */
[C---:B------:R-:W-:Y:S01]  /*0130*/  ISETP.GE.U32.AND P1, PT, R17.reuse, 0x8, PT ;  /* 0x000000081100780c */ /* 0x040fe20003f26070 */
[----:B------:R-:W-:Y:S01]  /*0140*/  IMAD R18, R14, R17, RZ ;  /* 0x000000110e127224 */ /* 0x000fe200078e02ff */
[----:B------:R-:W-:Y:S02]  /*0150*/  LOP3.LUT R25, R17, 0x7, RZ, 0xc0, !PT ;  /* 0x0000000711197812 */ /* 0x000fe400078ec0ff */
[----:B------:R-:W-:Y:S02]  /*0160*/  MOV R26, RZ ;  /* 0x000000ff001a7202 */ /* 0x000fe40000000f00 */
[----:B------:R-:W-:Y:S02]  /*0170*/  ISETP.NE.AND P0, PT, R25, RZ, PT ;  /* 0x000000ff1900720c */ /* 0x000fe40003f05270 */
[----:B------:R-:W-:-:S05]  /*0180*/  MOV R19, RZ ;  /* 0x000000ff00137202 */ /* 0x000fca0000000f00 */
[----:B------:R-:W-:Y:S06]  /*0190*/  @!P1 BRA `(.L_x_1) ;  /* 0x0000000000c49947 */ /* 0x000fec0003800000 */
[----:B------:R-:W0:Y:S01]  /*01a0*/  LDCU.64 UR4, c[0x0][0x380] ;  /* 0x00007000ff0477ac */ /* 0x000e220008000a00 */
[----:B------:R-:W-:Y:S02]  /*01b0*/  LOP3.LUT R19, R17, 0x7ffffff8, RZ, 0xc0, !PT ;  /* 0x7ffffff811137812 */ /* 0x000fe400078ec0ff */
[----:B------:R-:W-:Y:S02]  /*01c0*/  MOV R26, RZ ;  /* 0x000000ff001a7202 */ /* 0x000fe40000000f00 */
[----:B------:R-:W-:Y:S02]  /*01d0*/  MOV R16, R18 ;  /* 0x0000001200107202 */ /* 0x000fe40000000f00 */
[----:B------:R-:W-:Y:S02]  /*01e0*/  MOV R22, R0 ;  /* 0x0000000000167202 */ /* 0x000fe40000000f00 */
[----:B------:R-:W-:Y:S01]  /*01f0*/  IADD3 R20, PT, PT, -R19, RZ, RZ ;  /* 0x000000ff13147210 */ /* 0x000fe20007ffe1ff */
[----:B0-----:R-:W-:-:S04]  /*0200*/  UIADD3 UR4, UP0, UPT, UR4, 0x10, URZ ;  /* 0x0000001004047890 */ /* 0x001fc8000ff1e0ff */
[----:B------:R-:W-:-:S12]  /*0210*/  UIADD3.X UR5, UPT, UPT, URZ, UR5, URZ, UP0, !UPT ;  /* 0x00000005ff057290 */ /* 0x000fd800087fe4ff */
.L_x_2:
[----:B------:R-:W0:Y:S01]  /*0220*/  LDC.64 R12, c[0x0][0x388] ;  /* 0x0000e200ff0c7b82 */ /* 0x000e220000000a00 */
[----:B------:R-:W-:Y:S02]  /*0230*/  MOV R2, UR4 ;  /* 0x0000000400027c02 */ /* 0x000fe40008000f00 */
[----:B------:R-:W-:-:S03]  /*0240*/  MOV R3, UR5 ;  /* 0x0000000500037c02 */ /* 0x000fc60008000f00 */
[----:B------:R-:W-:-:S05]  /*0250*/  IMAD.WIDE R2, R16, 0x4, R2 ;  /* 0x0000000410027825 */ /* 0x000fca00078e0202 */
[----:B------:R-:W2:Y:S04]  /*0260*/  LDG.E R21, desc[UR6][R2.64+-0x10] ;  /* 0xfffff00602157981 */ /* 0x000ea8000c1e1900 */
[----:B------:R-:W3:Y:S04]  /*0270*/  LDG.E R23, desc[UR6][R2.64+-0xc] ;  /* 0xfffff40602177981 */ /* 0x000ee8000c1e1900 */
[----:B------:R-:W4:Y:S01]  /*0280*/  LDG.E R29, desc[UR6][R2.64+-0x8] ;  /* 0xfffff806021d7981 */ /* 0x000f22000c1e1900 */
[----:B0-----:R-:W-:-:S05]  /*0290*/  IMAD.WIDE R12, R22, 0x4, R12 ;  /* 0x00000004160c7825 */ /* 0x001fca00078e020c */
[----:B------:R0:W2:Y:S01]  /*02a0*/  LDG.E R24, desc[UR6][R12.64] ;  /* 0x000000060c187981 */ /* 0x0000a2000c1e1900 */
[----:B------:R-:W-:-:S04]  /*02b0*/  IMAD.WIDE R10, R15, 0x4, R12 ;  /* 0x000000040f0a7825 */ /* 0x000fc800078e020c */
[C---:B------:R-:W-:Y:S02]  /*02c0*/  IMAD.WIDE R4, R15.reuse, 0x4, R10 ;  /* 0x000000040f047825 */ /* 0x040fe400078e020a */
[----:B------:R-:W3:Y:S02]  /*02d0*/  LDG.E R10, desc[UR6][R10.64] ;  /* 0x000000060a0a7981 */ /* 0x000ee4000c1e1900 */
[C---:B------:R-:W-:Y:S02]  /*02e0*/  IMAD.WIDE R6, R15.reuse, 0x4, R4 ;  /* 0x000000040f067825 */ /* 0x040fe400078e0204 */
[----:B------:R1:W4:Y:S02]  /*02f0*/  LDG.E R28, desc[UR6][R4.64] ;  /* 0x00000006041c7981 */ /* 0x000324000c1e1900 */
[C---:B------:R-:W-:Y:S02]  /*0300*/  IMAD.WIDE R8, R15.reuse, 0x4, R6 ;  /* 0x000000040f087825 */ /* 0x040fe400078e0206 */
[----:B------:R-:W5:Y:S02]  /*0310*/  LDG.E R6, desc[UR6][R6.64] ;  /* 0x0000000606067981 */ /* 0x000f64000c1e1900 */
[----:B0-----:R-:W-:-:S05]  /*0320*/  IMAD.WIDE R12, R15, 0x4, R8 ;  /* 0x000000040f0c7825 */ /* 0x001fca00078e0208 */
[----:B------:R-:W5:Y:S04]  /*0330*/  LDG.E R11, desc[UR6][R12.64] ;  /* 0x000000060c0b7981 */ /* 0x000f68000c1e1900 */
[----:B------:R-:W5:Y:S04]  /*0340*/  LDG.E R7, desc[UR6][R8.64] ;  /* 0x0000000608077981 */ /* 0x000f68000c1e1900 */
[----:B------:R-:W5:Y:S04]  /*0350*/  LDG.E R9, desc[UR6][R2.64+-0x4] ;  /* 0xfffffc0602097981 */ /* 0x000f68000c1e1900 */
[----:B------:R-:W5:Y:S01]  /*0360*/  LDG.E R8, desc[UR6][R2.64+0x8] ;  /* 0x0000080602087981 */ /* 0x000f62000c1e1900 */
[----:B--2---:R-:W-:Y:S01]  /*0370*/  FFMA R24, R21, R24, R26 ;  /* 0x0000001815187223 */ /* 0x004fe2000000001a */
[----:B------:R-:W-:-:S02]  /*0380*/  IMAD.WIDE R26, R15, 0x4, R12 ;  /* 0x000000040f1a7825 */ /* 0x000fc400078e020c */
[----:B------:R-:W2:Y:S04]  /*0390*/  LDG.E R21, desc[UR6][R2.64] ;  /* 0x0000000602157981 */ /* 0x000ea8000c1e1900 */
[----:B------:R-:W2:Y:S01]  /*03a0*/  LDG.E R12, desc[UR6][R2.64+0x4] ;  /* 0x00000406020c7981 */ /* 0x000ea2000c1e1900 */
[----:B-1----:R-:W-:-:S03]  /*03b0*/  IMAD.WIDE R4, R15, 0x4, R26 ;  /* 0x000000040f047825 */ /* 0x002fc600078e021a */
[----:B------:R-:W2:Y:S04]  /*03c0*/  LDG.E R13, desc[UR6][R2.64+0xc] ;  /* 0x00000c06020d7981 */ /* 0x000ea8000c1e1900 */
[----:B------:R-:W2:Y:S04]  /*03d0*/  LDG.E R4, desc[UR6][R4.64] ;  /* 0x0000000604047981 */ /* 0x000ea8000c1e1900 */
[----:B------:R-:W2:Y:S01]  /*03e0*/  LDG.E R3, desc[UR6][R26.64] ;  /* 0x000000061a037981 */ /* 0x000ea2000c1e1900 */
[----:B---3--:R-:W-:Y:S01]  /*03f0*/  FFMA R10, R23, R10, R24 ;  /* 0x0000000a170a7223 */ /* 0x008fe20000000018 */
[----:B------:R-:W-:-:S03]  /*0400*/  IADD3 R20, PT, PT, R20, 0x8, RZ ;  /* 0x0000000814147810 */ /* 0x000fc60007ffe0ff */
[----:B----4-:R-:W-:Y:S01]  /*0410*/  FFMA R10, R29, R28, R10 ;  /* 0x0000001c1d0a7223 */ /* 0x010fe2000000000a */
[----:B------:R-:W-:Y:S02]  /*0420*/  ISETP.NE.AND P1, PT, R20, RZ, PT ;  /* 0x000000ff1400720c */ /* 0x000fe40003f25270 */
[----:B------:R-:W-:Y:S01]  /*0430*/  LEA R22, R15, R22, 0x3 ;  /* 0x000000160f167211 */ /* 0x000fe200078e18ff */
[----:B-----5:R-:W-:Y:S01]  /*0440*/  FFMA R6, R9, R6, R10 ;  /* 0x0000000609067223 */ /* 0x020fe2000000000a */
[----:B------:R-:W-:-:S03]  /*0450*/  IADD3 R16, PT, PT, R16, 0x8, RZ ;  /* 0x0000000810107810 */ /* 0x000fc60007ffe0ff */
[----:B--2---:R-:W-:-:S04]  /*0460*/  FFMA R7, R21, R7, R6 ;  /* 0x0000000715077223 */ /* 0x004fc80000000006 */
[----:B------:R-:W-:-:S04]  /*0470*/  FFMA R7, R12, R11, R7 ;  /* 0x0000000b0c077223 */ /* 0x000fc80000000007 */
[----:B------:R-:W-:-:S04]  /*0480*/  FFMA R8, R8, R3, R7 ;  /* 0x0000000308087223 */ /* 0x000fc80000000007 */
[----:B------:R-:W-:Y:S01]  /*0490*/  FFMA R26, R13, R4, R8 ;  /* 0x000000040d1a7223 */ /* 0x000fe20000000008 */
[----:B------:R-:W-:Y:S06]  /*04a0*/  @P1 BRA `(.L_x_2) ;  /* 0xfffffffc005c1947 */ /* 0x000fec000383ffff */
.L_x_1:
[----:B------:R-:W-:Y:S05]  /*04b0*/  @!P0 BRA `(.L_x_0) ;  /* 0x0000000000d48947 */ /* 0x000fea0003800000 */
[----:B------:R-:W-:Y:S02]  /*04c0*/  ISETP.GE.U32.AND P0, PT, R25, 0x4, PT ;  /* 0x000000041900780c */ /* 0x000fe40003f06070 */
[----:B------:R-:W-:-:S04]  /*04d0*/  LOP3.LUT R12, R17, 0x3, RZ, 0xc0, !PT ;  /* 0x00000003110c7812 */ /* 0x000fc800078ec0ff */
[----:B------:R-:W-:-:S07]  /*04e0*/  ISETP.NE.AND P1, PT, R12, RZ, PT ;  /* 0x000000ff0c00720c */ /* 0x000fce0003f25270 */
[----:B------:R-:W-:Y:S06]  /*04f0*/  @!P0 BRA `(.L_x_3) ;  /* 0x0000000000588947 */ /* 0x000fec0003800000 */
[----:B------:R-:W0:Y:S01]  /*0500*/  LDC.64 R8, c[0x0][0x388] ;  /* 0x0000e200ff087b82 */ /* 0x000e220000000a00 */
[----:B------:R-:W-:Y:S01]  /*0510*/  IMAD R7, R19, R15, R0 ;  /* 0x0000000f13077224 */ /* 0x000fe200078e0200 */
[----:B------:R-:W-:-:S06]  /*0520*/  IADD3 R5, PT, PT, R18, R19, RZ ;  /* 0x0000001312057210 */ /* 0x000fcc0007ffe0ff */
[----:B------:R-:W1:Y:S01]  /*0530*/  LDC.64 R2, c[0x0][0x380] ;  /* 0x0000e000ff027b82 */ /* 0x000e620000000a00 */
[----:B0-----:R-:W-:-:S04]  /*0540*/  IMAD.WIDE R8, R7, 0x4, R8 ;  /* 0x0000000407087825 */ /* 0x001fc800078e0208 */
[----:B------:R-:W-:Y:S02]  /*0550*/  IMAD.WIDE R10, R15, 0x4, R8 ;  /* 0x000000040f0a7825 */ /* 0x000fe400078e0208 */
[----:B------:R-:W2:Y:S02]  /*0560*/  LDG.E R8, desc[UR6][R8.64] ;  /* 0x0000000608087981 */ /* 0x000ea4000c1e1900 */
[----:B-1----:R-:W-:-:S04]  /*0570*/  IMAD.WIDE R2, R5, 0x4, R2 ;  /* 0x0000000405027825 */ /* 0x002fc800078e0202 */
[C---:B------:R-:W-:Y:S01]  /*0580*/  IMAD.WIDE R4, R15.reuse, 0x4, R10 ;  /* 0x000000040f047825 */ /* 0x040fe200078e020a */
[----:B------:R-:W2:Y:S04]  /*0590*/  LDG.E R13, desc[UR6][R2.64] ;  /* 0x00000006020d7981 */ /* 0x000ea8000c1e1900 */
[----:B------:R-:W3:Y:S01]  /*05a0*/  LDG.E R10, desc[UR6][R10.64] ;  /* 0x000000060a0a7981 */ /* 0x000ee2000c1e1900 */
[----:B------:R-:W-:-:S03]  /*05b0*/  IMAD.WIDE R6, R15, 0x4, R4 ;  /* 0x000000040f067825 */ /* 0x000fc600078e0204 */
[----:B------:R-:W3:Y:S04]  /*05c0*/  LDG.E R16, desc[UR6][R2.64+0x4] ;  /* 0x0000040602107981 */ /* 0x000ee8000c1e1900 */
[----:B------:R-:W4:Y:S04]  /*05d0*/  LDG.E R21, desc[UR6][R4.64] ;  /* 0x0000000604157981 */ /* 0x000f28000c1e1900 */
[----:B------:R-:W4:Y:S04]  /*05e0*/  LDG.E R20, desc[UR6][R2.64+0x8] ;  /* 0x0000080602147981 */ /* 0x000f28000c1e1900 */
[----:B------:R-:W5:Y:S04]  /*05f0*/  LDG.E R22, desc[UR6][R2.64+0xc] ;  /* 0x00000c0602167981 */ /* 0x000f68000c1e1900 */
[----:B------:R-:W5:Y:S01]  /*0600*/  LDG.E R6, desc[UR6][R6.64] ;  /* 0x0000000606067981 */ /* 0x000f62000c1e1900 */
[----:B------:R-:W-:Y:S01]  /*0610*/  IADD3 R19, PT, PT, R19, 0x4, RZ ;  /* 0x0000000413137810 */ /* 0x000fe20007ffe0ff */
[----:B--2---:R-:W-:-:S04]  /*0620*/  FFMA R13, R13, R8, R26 ;  /* 0x000000080d0d7223 */ /* 0x004fc8000000001a */
[----:B---3--:R-:W-:-:S04]  /*0630*/  FFMA R13, R16, R10, R13 ;  /* 0x0000000a100d7223 */ /* 0x008fc8000000000d */
[----:B----4-:R-:W-:-:S04]  /*0640*/  FFMA R13, R20, R21, R13 ;  /* 0x00000015140d7223 */ /* 0x010fc8000000000d */
[----:B-----5:R-:W-:-:S07]  /*0650*/  FFMA R26, R22, R6, R13 ;  /* 0x00000006161a7223 */ /* 0x020fce000000000d */
.L_x_3:
[----:B------:R-:W-:Y:S05]  /*0660*/  @!P1 BRA `(.L_x_0) ;  /* 0x0000000000689947 */ /* 0x000fea0003800000 */
[----:B------:R-:W0:Y:S01]  /*0670*/  LDC.64 R8, c[0x0][0x388] ;  /* 0x0000e200ff087b82 */ /* 0x000e220000000a00 */
[----:B------:R-:W-:Y:S02]  /*0680*/  ISETP.NE.AND P0, PT, R12, 0x1, PT ;  /* 0x000000010c00780c */ /* 0x000fe40003f05270 */
[----:B------:R-:W-:-:S04]  /*0690*/  LOP3.LUT R17, R17, 0x1, RZ, 0xc0, !PT ;  /* 0x0000000111117812 */ /* 0x000fc800078ec0ff */
[----:B------:R-:W-:Y:S01]  /*06a0*/  ISETP.NE.U32.AND P1, PT, R17, 0x1, PT ;  /* 0x000000011100780c */ /* 0x000fe20003f25070 */
[----:B------:R-:W1:Y:S06]  /*06b0*/  LDC.64 R6, c[0x0][0x380] ;  /* 0x0000e000ff067b82 */ /* 0x000e6c0000000a00 */
[C---:B------:R-:W-:Y:S01]  /*06c0*/  @P0 IMAD R13, R19.reuse, R15, R0 ;  /* 0x0000000f130d0224 */ /* 0x040fe200078e0200 */
[----:B------:R-:W-:Y:S01]  /*06d0*/  @P0 IADD3 R11, PT, PT, R18, R19, RZ ;  /* 0x00000013120b0210 */ /* 0x000fe20007ffe0ff */
[----:B------:R-:W2:Y:S01]  /*06e0*/  LDC.64 R4, c[0x0][0x380] ;  /* 0x0000e000ff047b82 */ /* 0x000ea20000000a00 */
[----:B------:R-:W-:-:S07]  /*06f0*/  @P0 IADD3 R19, PT, PT, R19, 0x2, RZ ;  /* 0x0000000213130810 */ /* 0x000fce0007ffe0ff */
[----:B------:R-:W3:Y:S01]  /*0700*/  LDC.64 R2, c[0x0][0x388] ;  /* 0x0000e200ff027b82 */ /* 0x000ee20000000a00 */
[----:B0-----:R-:W-:Y:S01]  /*0710*/  @P0 IMAD.WIDE R8, R13, 0x4, R8 ;  /* 0x000000040d080825 */ /* 0x001fe200078e0208 */
[----:B------:R-:W-:-:S03]  /*0720*/  @!P1 IADD3 R13, PT, PT, R18, R19, RZ ;  /* 0x00000013120d9210 */ /* 0x000fc60007ffe0ff */
[----:B------:R-:W-:Y:S01]  /*0730*/  @!P1 IMAD R19, R19, R15, R0 ;  /* 0x0000000f13139224 */ /* 0x000fe200078e0200 */
[----:B------:R-:W4:Y:S01]  /*0740*/  @P0 LDG.E R12, desc[UR6][R8.64] ;  /* 0x00000006080c0981 */ /* 0x000f22000c1e1900 */
[----:B-1----:R-:W-:-:S04]  /*0750*/  @P0 IMAD.WIDE R6, R11, 0x4, R6 ;  /* 0x000000040b060825 */ /* 0x002fc800078e0206 */
[----:B------:R-:W-:Y:S01]  /*0760*/  @P0 IMAD.WIDE R10, R15, 0x4, R8 ;  /* 0x000000040f0a0825 */ /* 0x000fe200078e0208 */
[----:B------:R-:W4:Y:S03]  /*0770*/  @P0 LDG.E R17, desc[UR6][R6.64] ;  /* 0x0000000606110981 */ /* 0x000f26000c1e1900 */
[----:B--2---:R-:W-:Y:S01]  /*0780*/  @!P1 IMAD.WIDE R4, R13, 0x4, R4 ;  /* 0x000000040d049825 */ /* 0x004fe200078e0204 */
[----:B------:R-:W2:Y:S04]  /*0790*/  @P0 LDG.E R21, desc[UR6][R6.64+0x4] ;  /* 0x0000040606150981 */ /* 0x000ea8000c1e1900 */
[----:B------:R-:W2:Y:S01]  /*07a0*/  @P0 LDG.E R10, desc[UR6][R10.64] ;  /* 0x000000060a0a0981 */ /* 0x000ea2000c1e1900 */
[----:B---3--:R-:W-:-:S03]  /*07b0*/  @!P1 IMAD.WIDE R2, R19, 0x4, R2 ;  /* 0x0000000413029825 */ /* 0x008fc600078e0202 */
[----:B------:R-:W3:Y:S04]  /*07c0*/  @!P1 LDG.E R5, desc[UR6][R4.64] ;  /* 0x0000000604059981 */ /* 0x000ee8000c1e1900 */
[----:B------:R-:W3:Y:S01]  /*07d0*/  @!P1 LDG.E R2, desc[UR6][R2.64] ;  /* 0x0000000602029981 */ /* 0x000ee2000c1e1900 */
[----:B----4-:R-:W-:-:S04]  /*07e0*/  @P0 FFMA R12, R17, R12, R26 ;  /* 0x0000000c110c0223 */ /* 0x010fc8000000001a */
[----:B--2---:R-:W-:-:S04]  /*07f0*/  @P0 FFMA R26, R21, R10, R12 ;  /* 0x0000000a151a0223 */ /* 0x004fc8000000000c */
[----:B---3--:R-:W-:-:S07]  /*0800*/  @!P1 FFMA R26, R5, R2, R26 ;  /* 0x00000002051a9223 */ /* 0x008fce000000001a */
.L_x_0:
[----:B------:R-:W0:Y:S01]  /*0810*/  LDC.64 R2, c[0x0][0x390] ;  /* 0x0000e400ff027b82 */ /* 0x000e220000000a00 */
[----:B------:R-:W-:-:S04]  /*0820*/  IMAD R15, R14, R15, R0 ;  /* 0x0000000f0e0f7224 */ /* 0x000fc800078e0200 */
[----:B0-----:R-:W-:-:S05]  /*0830*/  IMAD.WIDE R2, R15, 0x4, R2 ;  /* 0x000000040f027825 */ /* 0x001fca00078e0202 */
[----:B------:R-:W-:Y:S01]  /*0840*/  STG.E desc[UR6][R2.64], R26 ;  /* 0x0000001a02007986 */ /* 0x000fe2000c101906 */
[----:B------:R-:W-:Y:S05]  /*0850*/  EXIT ;  /* 0x000000000000794d */ /* 0x000fea0003800000 */
.L_x_4:
[----:B------:R-:W-:-:S00]  /*0860*/  BRA `(.L_x_4) ;  /* 0xfffffffc00fc7947 */ /* 0x000fc0000383ffff */
[----:B------:R-:W-:-:S00]  /*0870*/  NOP ;  /* 0x0000000000007918 */ /* 0x000fc00000000000 */
        /* <DEDUP_REMOVED lines=8> */
.L_x_10:


//--------------------- .text._Z15good_matmul_gpuPfS_S_iii --------------------------
	.section	.text._Z15good_matmul_gpuPfS_S_iii,"ax",@progbits
	.align	128
        .global         _Z15good_matmul_gpuPfS_S_iii
        .type           _Z15good_matmul_gpuPfS_S_iii,@function
        .size           _Z15good_matmul_gpuPfS_S_iii,(.L_x_11 - _Z15good_matmul_gpuPfS_S_iii)
        .other          _Z15good_matmul_gpuPfS_S_iii,@"STO_CUDA_ENTRY STV_DEFAULT"
_Z15good_matmul_gpuPfS_S_iii:
.text._Z15good_matmul_gpuPfS_S_iii:
[----:B------:R-:W-:Y:S01]  /*0000*/  LDC R1, c[0x0][0x37c] ;  /* 0x0000df00ff017b82 */ /* 0x000fe20000000800 */
[----:B------:R-:W0:Y:S07]  /*0010*/  S2R R5, SR_TID.X ;  /* 0x0000000000057919 */ /* 0x000e2e0000002100 */
[----:B------:R-:W1:Y:S01]  /*0020*/  LDC R16, c[0x0][0x364] ;  /* 0x0000d900ff107b82 */ /* 0x000e620000000800 */
[----:B------:R-:W2:Y:S01]  /*0030*/  LDCU UR6, c[0x0][0x398] ;  /* 0x00007300ff0677ac */ /* 0x000ea20008000800 */
[----:B------:R-:W1:Y:S06]  /*0040*/  S2R R3, SR_TID.Y ;  /* 0x0000000000037919 */ /* 0x000e6c0000002200 */
[----:B------:R-:W0:Y:S08]  /*0050*/  S2UR UR5, SR_CTAID.X ;  /* 0x00000000000579c3 */ /* 0x000e300000002500 */
[----:B------:R-:W0:Y:S08]  /*0060*/  LDC R0, c[0x0][0x360] ;  /* 0x0000d800ff007b82 */ /* 0x000e300000000800 */
[----:B------:R-:W1:Y:S08]  /*0070*/  S2UR UR4, SR_CTAID.Y ;  /* 0x00000000000479c3 */ /* 0x000e700000002600 */
        /* <DEDUP_REMOVED lines=18> */
[----:B------:R-:W0:Y:S01]  /*01a0*/  LDC.64 R2, c[0x0][0x380] ;  /* 0x0000e000ff027b82 */ /* 0x000e220000000a00 */
[----:B------:R-:W-:Y:S02]  /*01b0*/  LOP3.LUT R21, R19, 0x7ffffff8, RZ, 0xc0, !PT ;  /* 0x7ffffff813157812 */ /* 0x000fe400078ec0ff */
[----:B------:R-:W-:Y:S02]  /*01c0*/  MOV R24, RZ ;  /* 0x000000ff00187202 */ /* 0x000fe40000000f00 */
[----:B------:R-:W-:Y:S02]  /*01d0*/  MOV R18, R0 ;  /* 0x0000000000127202 */ /* 0x000fe40000000f00 */
[----:B------:R-:W-:Y:S01]  /*01e0*/  IADD3 R22, PT, PT, -R21, RZ, RZ ;  /* 0x000000ff15167210 */ /* 0x000fe20007ffe1ff */
[----:B0-----:R-:W-:-:S03]  /*01f0*/  IMAD.WIDE.U32 R2, R20, 0x4, R2 ;  /* 0x0000000414027825 */ /* 0x001fc600078e0002 */
[----:B------:R-:W-:-:S04]  /*0200*/  IADD3 R4, P1, PT, R2, 0x10, RZ ;  /* 0x0000001002047810 */ /* 0x000fc80007f3e0ff */
[----:B------:R-:W-:-:S09]  /*0210*/  IADD3.X R5, PT, PT, RZ, R3, RZ, P1, !PT ;  /* 0x00000003ff057210 */ /* 0x000fd20000ffe4ff */
.L_x_7:
[----:B------:R-:W0:Y:S01]  /*0220*/  LDC.64 R14, c[0x0][0x388] ;  /* 0x0000e200ff0e7b82 */ /* 0x000e220000000a00 */
[----:B------:R-:W-:Y:S02]  /*0230*/  MOV R2, R4 ;  /* 0x0000000400027202 */ /* 0x000fe40000000f00 */
[----:B------:R-:W-:-:S05]  /*0240*/  MOV R3, R5 ;  /* 0x0000000500037202 */ /* 0x000fca0000000f00 */
[----:B------:R-:W2:Y:S04]  /*0250*/  LDG.E R25, desc[UR4][R2.64+-0x10] ;  /* 0xfffff00402197981 */ /* 0x000ea8000c1e1900 */
[----:B------:R-:W3:Y:S04]  /*0260*/  LDG.E R23, desc[UR4][R2.64+-0xc] ;  /* 0xfffff40402177981 */ /* 0x000ee8000c1e1900 */
[----:B------:R-:W4:Y:S04]  /*0270*/  LDG.E R29, desc[UR4][R2.64+-0x8] ;  /* 0xfffff804021d7981 */ /* 0x000f28000c1e1900 */
[----:B------:R-:W5:Y:S01]  /*0280*/  LDG.E R28, desc[UR4][R2.64+-0x4] ;  /* 0xfffffc04021c7981 */ /* 0x000f62000c1e1900 */
[----:B0-----:R-:W-:-:S05]  /*0290*/  IMAD.WIDE R14, R18, 0x4, R14 ;  /* 0x00000004120e7825 */ /* 0x001fca00078e020e */
[----:B------:R0:W2:Y:S01]  /*02a0*/  LDG.E R26, desc[UR4][R14.64] ;  /* 0x000000040e1a7981 */ /* 0x0000a2000c1e1900 */
[----:B------:R-:W-:-:S04]  /*02b0*/  IMAD.WIDE R12, R17, 0x4, R14 ;  /* 0x00000004110c7825 */ /* 0x000fc800078e020e */
[C---:B------:R-:W-:Y:S02]  /*02c0*/  IMAD.WIDE R4, R17.reuse, 0x4, R12 ;  /* 0x0000000411047825 */ /* 0x040fe400078e020c */
[----:B------:R-:W3:Y:S02]  /*02d0*/  LDG.E R12, desc[UR4][R12.64] ;  /* 0x000000040c0c7981 */ /* 0x000ee4000c1e1900 */
[C---:B------:R-:W-:Y:S02]  /*02e0*/  IMAD.WIDE R8, R17.reuse, 0x4, R4 ;  /* 0x0000000411087825 */ /* 0x040fe400078e0204 */
[----:B------:R-:W4:Y:S02]  /*02f0*/  LDG.E R4, desc[UR4][R4.64] ;  /* 0x0000000404047981 */ /* 0x000f24000c1e1900 */
[C---:B------:R-:W-:Y:S02]  /*0300*/  IMAD.WIDE R6, R17.reuse, 0x4, R8 ;  /* 0x0000000411067825 */ /* 0x040fe400078e0208 */
[----:B------:R-:W5:Y:S02]  /*0310*/  LDG.E R8, desc[UR4][R8.64] ;  /* 0x0000000408087981 */ /* 0x000f64000c1e1900 */
[----:B------:R-:W-:-:S02]  /*0320*/  IMAD.WIDE R10, R17, 0x4, R6 ;  /* 0x00000004110a7825 */ /* 0x000fc400078e0206 */
[----:B------:R-:W5:Y:S04]  /*0330*/  LDG.E R5, desc[UR4][R2.64] ;  /* 0x0000000402057981 */ /* 0x000f68000c1e1900 */
[----:B------:R-:W5:Y:S01]  /*0340*/  LDG.E R6, desc[UR4][R6.64] ;  /* 0x0000000406067981 */ /* 0x000f62000c1e1900 */
[----:B0-----:R-:W-:-:S03]  /*0350*/  IMAD.WIDE R14, R17, 0x4, R10 ;  /* 0x00000004110e7825 */ /* 0x001fc600078e020a */
        /* <DEDUP_REMOVED lines=8> */
[----:B---3--:R-:W-:Y:S01]  /*03e0*/  FFMA R12, R23, R12, R26 ;  /* 0x0000000c170c7223 */ /* 0x008fe2000000001a */
[----:B------:R-:W-:-:S03]  /*03f0*/  IADD3 R22, PT, PT, R22, 0x8, RZ ;  /* 0x0000000816167810 */ /* 0x000fc60007ffe0ff */
[----:B----4-:R-:W-:Y:S01]  /*0400*/  FFMA R29, R29, R4, R12 ;  /* 0x000000041d1d7223 */ /* 0x010fe2000000000c */
[----:B------:R-:W-:-:S03]  /*0410*/  ISETP.NE.AND P1, PT, R22, RZ, PT ;  /* 0x000000ff1600720c */ /* 0x000fc60003f25270 */
[----:B-----5:R-:W-:Y:S01]  /*0420*/  FFMA R8, R28, R8, R29 ;  /* 0x000000081c087223 */ /* 0x020fe2000000001d */
[----:B------:R-:W-:-:S03]  /*0430*/  IADD3 R4, P2, PT, R2, 0x20, RZ ;  /* 0x0000002002047810 */ /* 0x000fc60007f5e0ff */
[----:B------:R-:W-:Y:S01]  /*0440*/  FFMA R6, R5, R6, R8 ;  /* 0x0000000605067223 */ /* 0x000fe20000000008 */
[----:B------:R-:W-:Y:S02]  /*0450*/  IADD3.X R5, PT, PT, RZ, R3, RZ, P2, !PT ;  /* 0x00000003ff057210 */ /* 0x000fe400017fe4ff */
[----:B------:R-:W-:Y:S01]  /*0460*/  LEA R18, R17, R18, 0x3 ;  /* 0x0000001211127211 */ /* 0x000fe200078e18ff */
[----:B------:R-:W-:-:S04]  /*0470*/  FFMA R7, R7, R10, R6 ;  /* 0x0000000a07077223 */ /* 0x000fc80000000006 */
[----:B--2---:R-:W-:-:S04]  /*0480*/  FFMA R14, R14, R13, R7 ;  /* 0x0000000d0e0e7223 */ /* 0x004fc80000000007 */
[----:B------:R-:W-:Y:S01]  /*0490*/  FFMA R24, R9, R24, R14 ;  /* 0x0000001809187223 */ /* 0x000fe2000000000e */
[----:B------:R-:W-:Y:S06]  /*04a0*/  @P1 BRA `(.L_x_7) ;  /* 0xfffffffc005c1947 */ /* 0x000fec000383ffff */
.L_x_6:
[----:B------:R-:W-:Y:S05]  /*04b0*/  @!P0 BRA `(.L_x_5) ;  /* 0x0000000000fc8947 */ /* 0x000fea0003800000 */
[----:B------:R-:W-:Y:S02]  /*04c0*/  ISETP.GE.U32.AND P1, PT, R27, 0x4, PT ;  /* 0x000000041b00780c */ /* 0x000fe40003f26070 */
[----:B------:R-:W-:-:S04]  /*04d0*/  LOP3.LUT R14, R19, 0x3, RZ, 0xc0, !PT ;  /* 0x00000003130e7812 */ /* 0x000fc800078ec0ff */
[----:B------:R-:W-:-:S07]  /*04e0*/  ISETP.NE.AND P0, PT, R14, RZ, PT ;  /* 0x000000ff0e00720c */ /* 0x000fce0003f05270 */
[----:B------:R-:W-:Y:S06]  /*04f0*/  @!P1 BRA `(.L_x_8) ;  /* 0x00000000006c9947 */ /* 0x000fec0003800000 */
[----:B------:R-:W0:Y:S01]  /*0500*/  LDC.64 R4, c[0x0][0x388] ;  /* 0x0000e200ff047b82 */ /* 0x000e220000000a00 */
[----:B------:R-:W1:Y:S01]  /*0510*/  LDCU.64 UR6, c[0x0][0x380] ;  /* 0x00007000ff0677ac */ /* 0x000e620008000a00 */
[----:B------:R-:W-:Y:S01]  /*0520*/  IMAD R7, R21, R17, R0 ;  /* 0x0000001115077224 */ /* 0x000fe200078e0200 */
[CC--:B------:R-:W-:Y:S02]  /*0530*/  IADD3 R3, PT, PT, R20.reuse, R21.reuse, RZ ;  /* 0x0000001514037210 */ /* 0x0c0fe40007ffe0ff */
[----:B------:R-:W-:-:S03]  /*0540*/  IADD3 R8, P1, PT, R20, R21, RZ ;  /* 0x0000001514087210 */ /* 0x000fc60007f3e0ff */
[----:B------:R-:W2:Y:S01]  /*0550*/  LDC.64 R12, c[0x0][0x380] ;  /* 0x0000e000ff0c7b82 */ /* 0x000ea20000000a00 */
[----:B0-----:R-:W-:-:S04]  /*0560*/  IMAD.WIDE R4, R7, 0x4, R4 ;  /* 0x0000000407047825 */ /* 0x001fc800078e0204 */
[----:B------:R-:W-:Y:S02]  /*0570*/  IMAD.WIDE R6, R17, 0x4, R4 ;  /* 0x0000000411067825 */ /* 0x000fe400078e0204 */
[----:B------:R-:W3:Y:S02]  /*0580*/  LDG.E R4, desc[UR4][R4.64] ;  /* 0x0000000404047981 */ /* 0x000ee4000c1e1900 */
[----:B--2---:R-:W-:Y:S01]  /*0590*/  IMAD.WIDE.U32 R12, R3, 0x4, R12 ;  /* 0x00000004030c7825 */ /* 0x004fe200078e000c */
[----:B------:R-:W-:Y:S02]  /*05a0*/  IADD3.X R3, PT, PT, RZ, RZ, RZ, P1, !PT ;  /* 0x000000ffff037210 */ /* 0x000fe40000ffe4ff */
[----:B-1----:R-:W-:-:S03]  /*05b0*/  LEA R2, P1, R8, UR6, 0x2 ;  /* 0x0000000608027c11 */ /* 0x002fc6000f8210ff */
[----:B------:R-:W3:Y:S01]  /*05c0*/  LDG.E R13, desc[UR4][R12.64] ;  /* 0x000000040c0d7981 */ /* 0x000ee2000c1e1900 */
[----:B------:R-:W-:Y:S01]  /*05d0*/  LEA.HI.X R3, R8, UR7, R3, 0x2, P1 ;  /* 0x0000000708037c11 */ /* 0x000fe200088f1403 */
[C---:B------:R-:W-:Y:S02]  /*05e0*/  IMAD.WIDE R8, R17.reuse, 0x4, R6 ;  /* 0x0000000411087825 */ /* 0x040fe400078e0206 */
[----:B------:R-:W2:Y:S04]  /*05f0*/  LDG.E R6, desc[UR4][R6.64] ;  /* 0x0000000406067981 */ /* 0x000ea8000c1e1900 */
[----:B------:R-:W2:Y:S01]  /*0600*/  LDG.E R15, desc[UR4][R2.64+0x4] ;  /* 0x00000404020f7981 */ /* 0x000ea2000c1e1900 */
[----:B------:R-:W-:-:S03]  /*0610*/  IMAD.WIDE R10, R17, 0x4, R8 ;  /* 0x00000004110a7825 */ /* 0x000fc600078e0208 */
[----:B------:R-:W4:Y:S04]  /*0620*/  LDG.E R22, desc[UR4][R8.64] ;  /* 0x0000000408167981 */ /* 0x000f28000c1e1900 */
[----:B------:R-:W4:Y:S04]  /*0630*/  LDG.E R18, desc[UR4][R2.64+0x8] ;  /* 0x0000080402127981 */ /* 0x000f28000c1e1900 */
[----:B------:R-:W5:Y:S04]  /*0640*/  LDG.E R26, desc[UR4][R2.64+0xc] ;  /* 0x00000c04021a7981 */ /* 0x000f68000c1e1900 */
[----:B------:R-:W5:Y:S01]  /*0650*/  LDG.E R10, desc[UR4][R10.64] ;  /* 0x000000040a0a7981 */ /* 0x000f62000c1e1900 */
[----:B------:R-:W-:Y:S01]  /*0660*/  IADD3 R21, PT, PT, R21, 0x4, RZ ;  /* 0x0000000415157810 */ /* 0x000fe20007ffe0ff */
[----:B---3--:R-:W-:-:S04]  /*0670*/  FFMA R24, R13, R4, R24 ;  /* 0x000000040d187223 */ /* 0x008fc80000000018 */
[----:B--2---:R-:W-:-:S04]  /*0680*/  FFMA R15, R15, R6, R24 ;  /* 0x000000060f0f7223 */ /* 0x004fc80000000018 */
[----:B----4-:R-:W-:-:S04]  /*0690*/  FFMA R15, R18, R22, R15 ;  /* 0x00000016120f7223 */ /* 0x010fc8000000000f */
[----:B-----5:R-:W-:-:S07]  /*06a0*/  FFMA R24, R26, R10, R15 ;  /* 0x0000000a1a187223 */ /* 0x020fce000000000f */
.L_x_8:
[----:B------:R-:W-:Y:S05]  /*06b0*/  @!P0 BRA `(.L_x_5) ;  /* 0x00000000007c8947 */ /* 0x000fea0003800000 */
[----:B------:R-:W-:Y:S01]  /*06c0*/  ISETP.NE.AND P1, PT, R14, 0x1, PT ;  /* 0x000000010e00780c */ /* 0x000fe20003f25270 */
[----:B------:R-:W0:Y:S01]  /*06d0*/  LDC.64 R10, c[0x0][0x380] ;  /* 0x0000e000ff0a7b82 */ /* 0x000e220000000a00 */
[----:B------:R-:W-:-:S04]  /*06e0*/  LOP3.LUT R19, R19, 0x1, RZ, 0xc0, !PT ;  /* 0x0000000113137812 */ /* 0x000fc800078ec0ff */
[----:B------:R-:W-:-:S03]  /*06f0*/  ISETP.NE.U32.AND P0, PT, R19, 0x1, PT ;  /* 0x000000011300780c */ /* 0x000fc60003f05070 */
[----:B------:R-:W1:Y:S04]  /*0700*/  LDC.64 R8, c[0x0][0x388] ;  /* 0x0000e200ff087b82 */ /* 0x000e680000000a00 */
[CC--:B------:R-:W-:Y:S02]  /*0710*/  @P1 IADD3 R13, PT, PT, R20.reuse, R21.reuse, RZ ;  /* 0x00000015140d1210 */ /* 0x0c0fe40007ffe0ff */
[----:B------:R-:W-:Y:S02]  /*0720*/  @P1 IADD3 R12, P2, PT, R20, R21, RZ ;  /* 0x00000015140c1210 */ /* 0x000fe40007f5e0ff */
[----:B------:R-:W2:Y:S02]  /*0730*/  @P1 LDC.64 R2, c[0x0][0x380] ;  /* 0x0000e000ff021b82 */ /* 0x000ea40000000a00 */
[----:B------:R-:W-:-:S06]  /*0740*/  @P1 IADD3.X R14, PT, PT, RZ, RZ, RZ, P2, !PT ;  /* 0x000000ffff0e1210 */ /* 0x000fcc00017fe4ff */
[----:B------:R-:W3:Y:S01]  /*0750*/  LDC.64 R4, c[0x0][0x380] ;  /* 0x0000e000ff047b82 */ /* 0x000ee20000000a00 */
[----:B0-----:R-:W-:-:S04]  /*0760*/  @P1 IMAD.WIDE.U32 R10, R13, 0x4, R10 ;  /* 0x000000040d0a1825 */ /* 0x001fc800078e000a */
[C---:B------:R-:W-:Y:S01]  /*0770*/  @P1 IMAD R13, R21.reuse, R17, R0 ;  /* 0x00000011150d1224 */ /* 0x040fe200078e0200 */
[----:B------:R-:W-:Y:S01]  /*0780*/  @P1 IADD3 R21, PT, PT, R21, 0x2, RZ ;  /* 0x0000000215151810 */ /* 0x000fe20007ffe0ff */
[----:B------:R-:W4:Y:S01]  /*0790*/  @P1 LDG.E R11, desc[UR4][R10.64] ;  /* 0x000000040a0b1981 */ /* 0x000f22000c1e1900 */
[----:B------:R-:W0:Y:S01]  /*07a0*/  LDC.64 R6, c[0x0][0x388] ;  /* 0x0000e200ff067b82 */ /* 0x000e220000000a00 */
[----:B-1----:R-:W-:Y:S01]  /*07b0*/  @P1 IMAD.WIDE R8, R13, 0x4, R8 ;  /* 0x000000040d081825 */ /* 0x002fe200078e0208 */
[----:B------:R-:W-:Y:S02]  /*07c0*/  @!P0 IADD3 R15, PT, PT, R20, R21, RZ ;  /* 0x00000015140f8210 */ /* 0x000fe40007ffe0ff */
[----:B--2---:R-:W-:Y:S01]  /*07d0*/  @P1 LEA R2, P2, R12, R2, 0x2 ;  /* 0x000000020c021211 */ /* 0x004fe200078410ff */
[----:B------:R-:W-:-:S03]  /*07e0*/  @!P0 IMAD R21, R21, R17, R0 ;  /* 0x0000001115158224 */ /* 0x000fc600078e0200 */
[----:B------:R-:W-:Y:S01]  /*07f0*/  @P1 LEA.HI.X R3, R12, R3, R14, 0x2, P2 ;  /* 0x000000030c031211 */ /* 0x000fe200010f140e */
[----:B------:R-:W-:Y:S01]  /*0800*/  @P1 IMAD.WIDE R12, R17, 0x4, R8 ;  /* 0x00000004110c1825 */ /* 0x000fe200078e0208 */
[----:B------:R-:W4:Y:S03]  /*0810*/  @P1 LDG.E R14, desc[UR4][R8.64] ;  /* 0x00000004080e1981 */ /* 0x000f26000c1e1900 */
[----:B---3--:R-:W-:Y:S01]  /*0820*/  @!P0 IMAD.WIDE.U32 R4, R15, 0x4, R4 ;  /* 0x000000040f048825 */ /* 0x008fe200078e0004 */
[----:B------:R-:W2:Y:S04]  /*0830*/  @P1 LDG.E R2, desc[UR4][R2.64+0x4] ;  /* 0x0000040402021981 */ /* 0x000ea8000c1e1900 */
[----:B------:R-:W2:Y:S01]  /*0840*/  @P1 LDG.E R12, desc[UR4][R12.64] ;  /* 0x000000040c0c1981 */ /* 0x000ea2000c1e1900 */
[----:B0-----:R-:W-:-:S03]  /*0850*/  @!P0 IMAD.WIDE R6, R21, 0x4, R6 ;  /* 0x0000000415068825 */ /* 0x001fc600078e0206 */
[----:B------:R-:W3:Y:S04]  /*0860*/  @!P0 LDG.E R5, desc[UR4][R4.64] ;  /* 0x0000000404058981 */ /* 0x000ee8000c1e1900 */
[----:B------:R-:W3:Y:S01]  /*0870*/  @!P0 LDG.E R6, desc[UR4][R6.64] ;  /* 0x0000000406068981 */ /* 0x000ee2000c1e1900 */
[----:B----4-:R-:W-:-:S04]  /*0880*/  @P1 FFMA R11, R11, R14, R24 ;  /* 0x0000000e0b0b1223 */ /* 0x010fc80000000018 */
[----:B--2---:R-:W-:-:S04]  /*0890*/  @P1 FFMA R24, R2, R12, R11 ;  /* 0x0000000c02181223 */ /* 0x004fc8000000000b */
[----:B---3--:R-:W-:-:S07]  /*08a0*/  @!P0 FFMA R24, R5, R6, R24 ;  /* 0x0000000605188223 */ /* 0x008fce0000000018 */
.L_x_5:
[----:B------:R-:W0:Y:S01]  /*08b0*/  LDC.64 R2, c[0x0][0x390] ;  /* 0x0000e400ff027b82 */ /* 0x000e220000000a00 */
[----:B------:R-:W-:-:S04]  /*08c0*/  IMAD R17, R16, R17, R0 ;  /* 0x0000001110117224 */ /* 0x000fc800078e0200 */
[----:B0-----:R-:W-:-:S05]  /*08d0*/  IMAD.WIDE R2, R17, 0x4, R2 ;  /* 0x0000000411027825 */ /* 0x001fca00078e0202 */
[----:B------:R-:W-:Y:S01]  /*08e0*/  STG.E desc[UR4][R2.64], R24 ;  /* 0x0000001802007986 */ /* 0x000fe2000c101904 */
[----:B------:R-:W-:Y:S05]  /*08f0*/  EXIT ;  /* 0x000000000000794d */ /* 0x000fea0003800000 */
.L_x_9:
        /* <DEDUP_REMOVED lines=16> */
.L_x_11:


//--------------------- .nv.shared.reserved.0     --------------------------
	.section	.nv.shared.reserved.0,"aw",@nobits
	.weak		__nv_reservedSMEM_offset_0_alias
	.size		__nv_reservedSMEM_offset_0_alias, 0, 64
	.other		__nv_reservedSMEM_offset_0_alias,@"STO_CUDA_RESERVED_SHARED STV_DEFAULT"
__nv_reservedSMEM_offset_0_alias:
	.zero		0
	.zero		64


//--------------------- .nv.constant0._Z14bad_matmul_gpuPfS_S_iii --------------------------
	.section	.nv.constant0._Z14bad_matmul_gpuPfS_S_iii,"a",@progbits
	.sectionflags	@""
	.align	4
.nv.constant0._Z14bad_matmul_gpuPfS_S_iii:
	.zero		932


//--------------------- .nv.constant0._Z15good_matmul_gpuPfS_S_iii --------------------------
	.section	.nv.constant0._Z15good_matmul_gpuPfS_S_iii,"a",@progbits
	.sectionflags	@""
	.align	4
.nv.constant0._Z15good_matmul_gpuPfS_S_iii:
	.zero		932


//--------------------- SYMBOLS --------------------------

	.type		.nv.reservedSmem.offset0,@object
	.size		.nv.reservedSmem.offset0,0x4
